//
// Generated by NVIDIA NVVM Compiler
//
// Compiler Build ID: CL-36424714
// Cuda compilation tools, release 13.0, V13.0.88
// Based on NVVM 20.0.0
//

.version 9.0
.target sm_100
.address_size 64

	// .globl	_Z11wmma_kernelPfS_S_
.extern .func  (.param .b32 func_retval0) vprintf
(
	.param .b64 vprintf_param_0,
	.param .b64 vprintf_param_1
)
;
// _ZZ11wmma_kernelPfS_S_E6smem_a has been demoted
// _ZZ11wmma_kernelPfS_S_E6smem_b has been demoted
.global .align 1 .b8 $str[27] = {116, 120, 58, 37, 100, 44, 32, 116, 121, 58, 37, 100, 44, 32, 115, 109, 101, 109, 95, 99, 58, 37, 46, 50, 102, 10};

.visible .entry _Z11wmma_kernelPfS_S_(
	.param .u64 .ptr .align 1 _Z11wmma_kernelPfS_S__param_0,
	.param .u64 .ptr .align 1 _Z11wmma_kernelPfS_S__param_1,
	.param .u64 .ptr .align 1 _Z11wmma_kernelPfS_S__param_2
)
{
	.local .align 16 .b8 	__local_depot0[16];
	.reg .b64 	%SP;
	.reg .b64 	%SPL;
	.reg .b32 	%r<31>;
	.reg .b32 	%f<12>;
	.reg .b64 	%rd<17>;
	// demoted variable
	.shared .align 4 .b8 _ZZ11wmma_kernelPfS_S_E6smem_a[1024];
	// demoted variable
	.shared .align 4 .b8 _ZZ11wmma_kernelPfS_S_E6smem_b[1024];
	mov.u64 	%SPL, __local_depot0;
	cvta.local.u64 	%SP, %SPL;
	ld.param.u64 	%rd1, [_Z11wmma_kernelPfS_S__param_0];
	ld.param.u64 	%rd2, [_Z11wmma_kernelPfS_S__param_1];
	ld.param.u64 	%rd3, [_Z11wmma_kernelPfS_S__param_2];
	cvta.to.global.u64 	%rd4, %rd2;
	cvta.to.global.u64 	%rd5, %rd1;
	mov.u32 	%r1, %tid.y;
	shl.b32 	%r2, %r1, 4;
	mov.u32 	%r3, %tid.x;
	add.s32 	%r4, %r2, %r3;
	mul.wide.u32 	%rd6, %r4, 4;
	add.s64 	%rd7, %rd5, %rd6;
	ld.global.f32 	%f1, [%rd7];
	mov.u32 	%r5, %ntid.x;
	mad.lo.s32 	%r6, %r1, %r5, %r3;
	shl.b32 	%r7, %r6, 2;
	mov.u32 	%r8, _ZZ11wmma_kernelPfS_S_E6smem_a;
	add.s32 	%r9, %r8, %r7;
	st.volatile.shared.f32 	[%r9], %f1;
	add.s64 	%rd8, %rd4, %rd6;
	ld.global.f32 	%f2, [%rd8];
	mov.u32 	%r10, _ZZ11wmma_kernelPfS_S_E6smem_b;
	add.s32 	%r11, %r10, %r7;
	st.volatile.shared.f32 	[%r11], %f2;
	bar.sync 	0;
	mov.b32 	%r12, 16;
	wmma.load.a.sync.aligned.row.m16n16k8.tf32 	{%r13, %r14, %r15, %r16}, [%rd1], %r12;
	wmma.load.b.sync.aligned.row.m16n16k8.tf32 	{%r17, %r18, %r19, %r20}, [%rd2], %r12;
	add.u64 	%rd9, %SP, 0;
	add.u64 	%rd10, %SPL, 0;
	cvt.u64.u32 	%rd11, %r8;
	cvta.shared.u64 	%rd12, %rd11;
	wmma.load.a.sync.aligned.row.m16n16k8.tf32 	{%r21, %r22, %r23, %r24}, [%rd12], %r12;
	cvt.u64.u32 	%rd13, %r10;
	cvta.shared.u64 	%rd14, %rd13;
	wmma.load.b.sync.aligned.row.m16n16k8.tf32 	{%r25, %r26, %r27, %r28}, [%rd14], %r12;
	mov.f32 	%f3, 0f00000000;
	wmma.mma.sync.aligned.row.row.m16n16k8.f32.tf32.tf32.f32 {%f4, %f5, %f6, %f7, %f8, %f9, %f10, %f11}, {%r21, %r22, %r23, %r24}, {%r25, %r26, %r27, %r28}, {%f3, %f3, %f3, %f3, %f3, %f3, %f3, %f3};
	wmma.store.d.sync.aligned.row.m16n16k8.f32 	[%rd3], {%f4, %f5, %f6, %f7, %f8, %f9, %f10, %f11}, %r12;
	st.local.v2.u32 	[%rd10], {%r3, %r1};
	mov.u64 	%rd15, $str;
	cvta.global.u64 	%rd16, %rd15;
	{ // callseq 0, 0
	.param .b64 param0;
	st.param.b64 	[param0], %rd16;
	.param .b64 param1;
	st.param.b64 	[param1], %rd9;
	.param .b32 retval0;
	call.uni (retval0), 
	vprintf, 
	(
	param0, 
	param1
	);
	ld.param.b32 	%r29, [retval0];
	} // callseq 0
	ret;

}


// ===== COMPILED SASS (sm_100) =====

	.target	sm_100

	.elftype	@"ET_EXEC"


//--------------------- .note.nv.tkinfo           --------------------------
	.section	.note.nv.tkinfo,"",@"SHT_NOTE"
	.sectionflags	@"SHF_NOTE_NV_TKINFO"
	.tkinfo
        /*0018*/ 	.word	0x00000002
        /*0030*/ 	.string	""
        /*0030*/ 	.string	"ptxas"
        /*0030*/ 	.string	"Cuda compilation tools, release 13.0, V13.0.88"
        /*0030*/ 	.string	"Build cuda_13.0.r13.0/compiler.36424714_0"
        /*0030*/ 	.string	"-arch sm_100 -m 64 "



//--------------------- .note.nv.cuinfo           --------------------------
	.section	.note.nv.cuinfo,"",@"SHT_NOTE"
	.sectionflags	@"SHF_NOTE_NV_CUINFO"
        /*0018*/ 	.short	0x0002
        /*001a*/ 	.short	0x0064
        /*001c*/ 	.short	0x0082
	.zero		2


//--------------------- .nv.info                  --------------------------
	.section	.nv.info,"",@"SHT_CUDA_INFO"
	.align	4


	//----- nvinfo : EIATTR_REGCOUNT
	.align		4
        /*0000*/ 	.byte	0x04, 0x2f
        /*0002*/ 	.short	(.L_2 - .L_1)
	.align		4
.L_1:
        /*0004*/ 	.word	index@(_Z11wmma_kernelPfS_S_)
        /*0008*/ 	.word	0x00000020


	//----- nvinfo : EIATTR_FRAME_SIZE
	.align		4
.L_2:
        /*000c*/ 	.byte	0x04, 0x11
        /*000e*/ 	.short	(.L_4 - .L_3)
	.align		4
.L_3:
        /*0010*/ 	.word	index@(_Z11wmma_kernelPfS_S_)
        /*0014*/ 	.word	0x00000010


	//----- nvinfo : EIATTR_MIN_STACK_SIZE
	.align		4
.L_4:
        /*0018*/ 	.byte	0x04, 0x12
        /*001a*/ 	.short	(.L_6 - .L_5)
	.align		4
.L_5:
        /*001c*/ 	.word	index@(_Z11wmma_kernelPfS_S_)
        /*0020*/ 	.word	0x00000010
.L_6:


//--------------------- .nv.compat                --------------------------
	.section	.nv.compat,"",@"SHT_CUDA_COMPAT_INFO"
	.align	4
        /*0000*/ 	.byte	0x02, 0x09, 0x00, 0x00, 0x02, 0x02, 0x01, 0x00, 0x02, 0x05, 0x05, 0x00, 0x03, 0x07, 0x01, 0x01
        /*0010*/ 	.byte	0x02, 0x03, 0x00, 0x00, 0x02, 0x06, 0x01, 0x00, 0x04, 0x0b, 0x08, 0x00, 0x09, 0x00, 0x00, 0x00
        /*0020*/ 	.byte	0x00, 0x00, 0x00, 0x00


//--------------------- .nv.info._Z11wmma_kernelPfS_S_ --------------------------
	.section	.nv.info._Z11wmma_kernelPfS_S_,"",@"SHT_CUDA_INFO"
	.sectionflags	@""
	.align	4


	//----- nvinfo : EIATTR_CUDA_API_VERSION
	.align		4
        /*0000*/ 	.byte	0x04, 0x37
        /*0002*/ 	.short	(.L_8 - .L_7)
.L_7:
        /*0004*/ 	.word	0x00000082


	//----- nvinfo : EIATTR_KPARAM_INFO
	.align		4
.L_8:
        /*0008*/ 	.byte	0x04, 0x17
        /*000a*/ 	.short	(.L_10 - .L_9)
.L_9:
        /*000c*/ 	.word	0x00000000
        /*0010*/ 	.short	0x0002
        /*0012*/ 	.short	0x0010
        /*0014*/ 	.byte	0x00, 0xf5, 0x21, 0x00


	//----- nvinfo : EIATTR_KPARAM_INFO
	.align		4
.L_10:
        /*0018*/ 	.byte	0x04, 0x17
        /*001a*/ 	.short	(.L_12 - .L_11)
.L_11:
        /*001c*/ 	.word	0x00000000
        /*0020*/ 	.short	0x0001
        /*0022*/ 	.short	0x0008
        /*0024*/ 	.byte	0x00, 0xf5, 0x21, 0x00


	//----- nvinfo : EIATTR_KPARAM_INFO
	.align		4
.L_12:
        /*0028*/ 	.byte	0x04, 0x17
        /*002a*/ 	.short	(.L_14 - .L_13)
.L_13:
        /*002c*/ 	.word	0x00000000
        /*0030*/ 	.short	0x0000
        /*0032*/ 	.short	0x0000
        /*0034*/ 	.byte	0x00, 0xf5, 0x21, 0x00


	//----- nvinfo : EIATTR_SPARSE_MMA_MASK
	.align		4
.L_14:
        /*0038*/ 	.byte	0x03, 0x50
        /*003a*/ 	.short	0x0000


	//----- nvinfo : EIATTR_WMMA_USED
	.align		4
        /*003c*/ 	.byte	0x01, 0x2b
	.zero		2


	//----- nvinfo : EIATTR_MAXREG_COUNT
	.align		4
        /*0040*/ 	.byte	0x03, 0x1b
        /*0042*/ 	.short	0x00ff


	//----- nvinfo : EIATTR_NUM_BARRIERS
	.align		4
        /*0044*/ 	.byte	0x02, 0x4c
        /*0046*/ 	.byte	0x01
	.zero		1


	//----- nvinfo : EIATTR_EXTERNS
	.align		4
        /*0048*/ 	.byte	0x04, 0x0f
        /*004a*/ 	.short	(.L_16 - .L_15)


	//   ....[0]....
	.align		4
.L_15:
        /*004c*/ 	.word	index@(vprintf)


	//----- nvinfo : EIATTR_MERCURY_ISA_VERSION
	.align		4
.L_16:
        /*0050*/ 	.byte	0x03, 0x5f
        /*0052*/ 	.short	0x0101


	//----- nvinfo : EIATTR_VRC_CTA_INIT_COUNT
	.align		4
        /*0054*/ 	.byte	0x02, 0x4a
	.zero		1
	.zero		1


	//----- nvinfo : EIATTR_SYSCALL_OFFSETS
	.align		4
        /*0058*/ 	.byte	0x04, 0x46
        /*005a*/ 	.short	(.L_18 - .L_17)


	//   ....[0]....
.L_17:
        /*005c*/ 	.word	0x00000500


	//----- nvinfo : EIATTR_EXIT_INSTR_OFFSETS
	.align		4
.L_18:
        /*0060*/ 	.byte	0x04, 0x1c
        /*0062*/ 	.short	(.L_20 - .L_19)


	//   ....[0]....
.L_19:
        /*0064*/ 	.word	0x00000510


	//----- nvinfo : EIATTR_CBANK_PARAM_SIZE
	.align		4
.L_20:
        /*0068*/ 	.byte	0x03, 0x19
        /*006a*/ 	.short	0x0018


	//----- nvinfo : EIATTR_PARAM_CBANK
	.align		4
        /*006c*/ 	.byte	0x04, 0x0a
        /*006e*/ 	.short	(.L_22 - .L_21)
	.align		4
.L_21:
        /*0070*/ 	.word	index@(.nv.constant0._Z11wmma_kernelPfS_S_)
        /*0074*/ 	.short	0x0380
        /*0076*/ 	.short	0x0018


	//----- nvinfo : EIATTR_SW_WAR
	.align		4
.L_22:
        /*0078*/ 	.byte	0x04, 0x36
        /*007a*/ 	.short	(.L_24 - .L_23)
.L_23:
        /*007c*/ 	.word	0x00000008
.L_24:


//--------------------- .nv.callgraph             --------------------------
	.section	.nv.callgraph,"",@"SHT_CUDA_CALLGRAPH"
	.align	4
	.sectionentsize	8
	.align		4
        /*0000*/ 	.word	0x00000000
	.align		4
        /*0004*/ 	.word	0xffffffff
	.align		4
        /*0008*/ 	.word	index@(_Z11wmma_kernelPfS_S_)
	.align		4
        /*000c*/ 	.word	index@(vprintf)
	.align		4
        /*0010*/ 	.word	0x00000000
	.align		4
        /*0014*/ 	.word	0xfffffffe
	.align		4
        /*0018*/ 	.word	0x00000000
	.align		4
        /*001c*/ 	.word	0xfffffffd
	.align		4
        /*0020*/ 	.word	0x00000000
	.align		4
        /*0024*/ 	.word	0xfffffffc


//--------------------- .nv.constant4             --------------------------
	.section	.nv.constant4,"a",@progbits
	.align	8
	.align		8
.nv.constant4:
        /*0000*/ 	.dword	vprintf
	.align		8
        /*0008*/ 	.dword	$str


//--------------------- .text._Z11wmma_kernelPfS_S_ --------------------------
	.section	.text._Z11wmma_kernelPfS_S_,"ax",@progbits
	.align	128
        .global         _Z11wmma_kernelPfS_S_
        .type           _Z11wmma_kernelPfS_S_,@function
        .size           _Z11wmma_kernelPfS_S_,(.L_x_2 - _Z11wmma_kernelPfS_S_)
        .other          _Z11wmma_kernelPfS_S_,@"STO_CUDA_ENTRY STV_DEFAULT"
_Z11wmma_kernelPfS_S_:
.text._Z11wmma_kernelPfS_S_:
[----:B------:R-:W0:Y:S01]  /*0000*/  LDC R1, c[0x0][0x37c] ;  /* 0x0000df00ff017b82 */ /* 0x000e220000000800 */
[----:B------:R-:W1:Y:S07]  /*0010*/  S2R R3, SR_TID.Y ;  /* 0x0000000000037919 */ /* 0x000e6e0000002200 */
[----:B------:R-:W2:Y:S01]  /*0020*/  LDC.64 R4, c[0x0][0x380] ;  /* 0x0000e000ff047b82 */ /* 0x000ea20000000a00 */
[----:B------:R-:W3:Y:S01]  /*0030*/  LDCU.64 UR4, c[0x0][0x358] ;  /* 0x00006b00ff0477ac */ /* 0x000ee20008000a00 */
[----:B0-----:R-:W-:Y:S01]  /*0040*/  IADD3 R1, PT, PT, R1, -0x10, RZ ;  /* 0xfffffff001017810 */ /* 0x001fe20007ffe0ff */
[----:B------:R-:W1:Y:S05]  /*0050*/  S2R R2, SR_TID.X ;  /* 0x0000000000027919 */ /* 0x000e6a0000002100 */
[----:B------:R-:W0:Y:S01]  /*0060*/  LDC.64 R8, c[0x0][0x388] ;  /* 0x0000e200ff087b82 */ /* 0x000e220000000a00 */
[----:B------:R-:W4:Y:S01]  /*0070*/  S2R R13, SR_CgaCtaId ;  /* 0x00000000000d7919 */ /* 0x000f220000008800 */
[----:B------:R-:W5:Y:S01]  /*0080*/  LDCU UR7, c[0x0][0x2fc] ;  /* 0x00005f80ff0777ac */ /* 0x000f620008000800 */
[----:B------:R-:W5:Y:S01]  /*0090*/  S2R R12, SR_LANEID ;  /* 0x00000000000c7919 */ /* 0x000f620000000000 */
[----:B------:R-:W-:Y:S01]  /*00a0*/  MOV R6, 0x400 ;  /* 0x0000040000067802 */ /* 0x000fe20000000f00 */
[----:B------:R-:W5:Y:S01]  /*00b0*/  LDCU.64 UR8, c[0x0][0x390] ;  /* 0x00007200ff0877ac */ /* 0x000f620008000a00 */
[----:B-1----:R-:W-:-:S05]  /*00c0*/  LEA R7, R3, R2, 0x4 ;  /* 0x0000000203077211 */ /* 0x002fca00078e20ff */
[----:B--2---:R-:W-:-:S04]  /*00d0*/  IMAD.WIDE.U32 R4, R7, 0x4, R4 ;  /* 0x0000000407047825 */ /* 0x004fc800078e0004 */
[----:B0-----:R-:W-:Y:S01]  /*00e0*/  IMAD.WIDE.U32 R8, R7, 0x4, R8 ;  /* 0x0000000407087825 */ /* 0x001fe200078e0008 */
[----:B---3--:R0:W2:Y:S04]  /*00f0*/  LDG.E R0, desc[UR4][R4.64] ;  /* 0x0000000404007981 */ /* 0x0080a8000c1e1900 */
[----:B------:R1:W3:Y:S01]  /*0100*/  LDG.E R18, desc[UR4][R8.64] ;  /* 0x0000000408127981 */ /* 0x0002e2000c1e1900 */
[----:B------:R-:W1:Y:S01]  /*0110*/  LDCU UR6, c[0x0][0x360] ;  /* 0x00006c00ff0677ac */ /* 0x000e620008000800 */
[----:B------:R-:W-:Y:S01]  /*0120*/  VIADD R10, R6, 0x400 ;  /* 0x00000400060a7836 */ /* 0x000fe20000000000 */
[----:B----4-:R-:W-:Y:S01]  /*0130*/  LEA R11, R13, R6, 0x18 ;  /* 0x000000060d0b7211 */ /* 0x010fe200078ec0ff */
[----:B------:R-:W4:Y:S01]  /*0140*/  S2R R14, SR_SWINHI ;  /* 0x00000000000e7919 */ /* 0x000f220000002f00 */
[----:B-----5:R-:W-:-:S02]  /*0150*/  SHF.R.U32.HI R7, RZ, 0x2, R12 ;  /* 0x00000002ff077819 */ /* 0x020fc4000001160c */
[----:B0-----:R-:W-:Y:S02]  /*0160*/  LOP3.LUT R4, R12, 0x3, RZ, 0xc0, !PT ;  /* 0x000000030c047812 */ /* 0x001fe400078ec0ff */
[----:B-1----:R-:W-:Y:S02]  /*0170*/  LEA R9, R13, R10, 0x18 ;  /* 0x0000000a0d097211 */ /* 0x002fe400078ec0ff */
[----:B------:R-:W-:Y:S02]  /*0180*/  LEA R5, R7, R4, 0x4 ;  /* 0x0000000407057211 */ /* 0x000fe400078e20ff */
[----:B------:R-:W-:Y:S02]  /*0190*/  LEA R15, R4, R7, 0x4 ;  /* 0x00000007040f7211 */ /* 0x000fe400078e20ff */
[----:B------:R-:W-:Y:S01]  /*01a0*/  IADD3 R23, PT, PT, R5, 0x80, RZ ;  /* 0x0000008005177810 */ /* 0x000fe20007ffe0ff */
[----:B------:R-:W-:Y:S02]  /*01b0*/  IMAD R6, R3, UR6, R2 ;  /* 0x0000000603067c24 */ /* 0x000fe4000f8e0202 */
[----:B------:R-:W-:-:S02]  /*01c0*/  VIADD R29, R15, 0x8 ;  /* 0x000000080f1d7836 */ /* 0x000fc40000000000 */
[C---:B------:R-:W-:Y:S02]  /*01d0*/  IMAD R19, R6.reuse, 0x4, R11 ;  /* 0x0000000406137824 */ /* 0x040fe400078e020b */
[----:B------:R-:W-:Y:S01]  /*01e0*/  IMAD R21, R6, 0x4, R9 ;  /* 0x0000000406157824 */ /* 0x000fe200078e0209 */
[----:B------:R-:W-:Y:S02]  /*01f0*/  MOV R12, R11 ;  /* 0x0000000b000c7202 */ /* 0x000fe40000000f00 */
[-C--:B----4-:R-:W-:Y:S02]  /*0200*/  MOV R13, R14.reuse ;  /* 0x0000000e000d7202 */ /* 0x090fe40000000f00 */
[----:B------:R-:W-:Y:S02]  /*0210*/  MOV R10, R9 ;  /* 0x00000009000a7202 */ /* 0x000fe40000000f00 */
[----:B------:R-:W-:Y:S01]  /*0220*/  MOV R11, R14 ;  /* 0x0000000e000b7202 */ /* 0x000fe20000000f00 */
[----:B------:R-:W-:-:S04]  /*0230*/  IMAD.WIDE R22, R23, 0x4, R12 ;  /* 0x0000000417167825 */ /* 0x000fc800078e020c */
[----:B------:R-:W-:-:S04]  /*0240*/  IMAD.WIDE R26, R15, 0x4, R10 ;  /* 0x000000040f1a7825 */ /* 0x000fc800078e020a */
[----:B------:R-:W-:-:S04]  /*0250*/  IMAD.WIDE R16, R5, 0x4, R12 ;  /* 0x0000000405107825 */ /* 0x000fc800078e020c */
[----:B------:R-:W-:Y:S01]  /*0260*/  IMAD.WIDE R28, R29, 0x4, R10 ;  /* 0x000000041d1c7825 */ /* 0x000fe200078e020a */
[----:B------:R-:W-:-:S05]  /*0270*/  IADD3 R25, PT, PT, R5, 0x84, RZ ;  /* 0x0000008405197810 */ /* 0x000fca0007ffe0ff */
[----:B------:R-:W-:Y:S01]  /*0280*/  IMAD.WIDE R24, R25, 0x4, R12 ;  /* 0x0000000419187825 */ /* 0x000fe200078e020c */
[----:B--2---:R0:W-:Y:S04]  /*0290*/  STS [R19], R0 ;  /* 0x0000000013007388 */ /* 0x0041e80000000800 */
[----:B---3--:R1:W-:Y:S01]  /*02a0*/  STS [R21], R18 ;  /* 0x0000001215007388 */ /* 0x0083e20000000800 */
[----:B------:R-:W-:Y:S01]  /*02b0*/  BAR.SYNC.DEFER_BLOCKING 0x0 ;  /* 0x0000000000007b1d */ /* 0x000fe20000010000 */
[C---:B0-----:R-:W-:Y:S01]  /*02c0*/  IADD3 R19, PT, PT, R15.reuse, 0x40, RZ ;  /* 0x000000400f137810 */ /* 0x041fe20007ffe0ff */
[----:B------:R-:W-:Y:S02]  /*02d0*/  VIADD R15, R15, 0x48 ;  /* 0x000000480f0f7836 */ /* 0x000fe40000000000 */
[----:B-1----:R-:W-:-:S02]  /*02e0*/  VIADD R21, R5, 0x4 ;  /* 0x0000000405157836 */ /* 0x002fc40000000000 */
[--C-:B------:R-:W-:Y:S01]  /*02f0*/  IMAD.WIDE R18, R19, 0x4, R10.reuse ;  /* 0x0000000413127825 */ /* 0x100fe200078e020a */
[----:B------:R0:W2:Y:S04]  /*0300*/  LD.E R14, desc[UR4][R26.64] ;  /* 0x000000041a0e7980 */ /* 0x0000a8000c101900 */
[----:B------:R-:W2:Y:S04]  /*0310*/  LD.E R9, desc[UR4][R22.64] ;  /* 0x0000000416097980 */ /* 0x000ea8000c101900 */
[----:B------:R-:W2:Y:S04]  /*0320*/  LD.E R8, desc[UR4][R16.64] ;  /* 0x0000000410087980 */ /* 0x000ea8000c101900 */
[----:B------:R-:W3:Y:S01]  /*0330*/  LD.E R0, desc[UR4][R28.64] ;  /* 0x000000041c007980 */ /* 0x000ee2000c101900 */
[----:B0-----:R-:W-:-:S03]  /*0340*/  IMAD.WIDE R26, R15, 0x4, R10 ;  /* 0x000000040f1a7825 */ /* 0x001fc600078e020a */
[----:B------:R-:W4:Y:S01]  /*0350*/  LD.E R18, desc[UR4][R18.64] ;  /* 0x0000000412127980 */ /* 0x000f22000c101900 */
[----:B------:R-:W-:-:S03]  /*0360*/  IMAD.WIDE R20, R21, 0x4, R12 ;  /* 0x0000000415147825 */ /* 0x000fc600078e020c */
[----:B------:R-:W4:Y:S04]  /*0370*/  LD.E R17, desc[UR4][R24.64] ;  /* 0x0000000418117980 */ /* 0x000f28000c101900 */
[----:B------:R-:W4:Y:S04]  /*0380*/  LD.E R16, desc[UR4][R20.64] ;  /* 0x0000000414107980 */ /* 0x000f28000c101900 */
[----:B------:R-:W5:Y:S01]  /*0390*/  LD.E R26, desc[UR4][R26.64] ;  /* 0x000000041a1a7980 */ /* 0x000f62000c101900 */
[----:B------:R-:W-:-:S03]  /*03a0*/  MOV R5, RZ ;  /* 0x000000ff00057202 */ /* 0x000fc60000000f00 */
[----:B------:R-:W-:Y:S01]  /*03b0*/  IMAD.WIDE.U32 R4, R7, 0x8, R4 ;  /* 0x0000000807047825 */ /* 0x000fe200078e0004 */
[----:B------:R-:W0:Y:S01]  /*03c0*/  LDCU UR6, c[0x0][0x2f8] ;  /* 0x00005f00ff0677ac */ /* 0x000e220008000800 */
[C---:B--2---:R-:W-:Y:S08]  /*03d0*/  HMMA.1684.F32.TF32 R12, R8.reuse, R14, RZ ;  /* 0x0000000e080c723c */ /* 0x044ff000000850ff */
[----:B---3--:R-:W-:-:S12]  /*03e0*/  HMMA.1684.F32.TF32 R8, R8, R0, RZ ;  /* 0x000000000808723c */ /* 0x008fd800000850ff */
[C---:B----4-:R-:W-:Y:S08]  /*03f0*/  HMMA.1684.F32.TF32 R12, R16.reuse, R18, R12 ;  /* 0x00000012100c723c */ /* 0x050ff0000008500c */
[----:B-----5:R-:W-:Y:S01]  /*0400*/  HMMA.1684.F32.TF32 R8, R16, R26, R8 ;  /* 0x0000001a1008723c */ /* 0x020fe20000085008 */
[----:B------:R-:W-:Y:S02]  /*0410*/  LEA R16, P0, R4, UR8, 0x3 ;  /* 0x0000000804107c11 */ /* 0x000fe4000f8018ff */
[----:B------:R-:W-:-:S02]  /*0420*/  MOV R0, 0x0 ;  /* 0x0000000000007802 */ /* 0x000fc40000000f00 */
[----:B------:R-:W-:Y:S01]  /*0430*/  LEA.HI.X R17, R4, UR9, R5, 0x3, P0 ;  /* 0x0000000904117c11 */ /* 0x000fe200080f1c05 */
[----:B------:R-:W1:Y:S01]  /*0440*/  LDCU.64 UR8, c[0x4][0x8] ;  /* 0x01000100ff0877ac */ /* 0x000e620008000a00 */
[----:B------:R2:W3:Y:S04]  /*0450*/  LDC.64 R18, c[0x4][R0] ;  /* 0x0100000000127b82 */ /* 0x0004e80000000a00 */
[----:B------:R2:W-:Y:S04]  /*0460*/  ST.E.64 desc[UR4][R16.64], R12 ;  /* 0x0000000c10007985 */ /* 0x0005e8000c101b04 */
[----:B------:R2:W-:Y:S04]  /*0470*/  ST.E.64 desc[UR4][R16.64+0x200], R14 ;  /* 0x0002000e10007985 */ /* 0x0005e8000c101b04 */
[----:B------:R2:W-:Y:S04]  /*0480*/  ST.E.64 desc[UR4][R16.64+0x20], R8 ;  /* 0x0000200810007985 */ /* 0x0005e8000c101b04 */
[----:B------:R2:W-:Y:S04]  /*0490*/  ST.E.64 desc[UR4][R16.64+0x220], R10 ;  /* 0x0002200a10007985 */ /* 0x0005e8000c101b04 */
[----:B------:R2:W-:Y:S01]  /*04a0*/  STL.64 [R1], R2 ;  /* 0x0000000201007387 */ /* 0x0005e20000100a00 */
[----:B0-----:R-:W-:Y:S01]  /*04b0*/  IADD3 R6, P0, PT, R1, UR6, RZ ;  /* 0x0000000601067c10 */ /* 0x001fe2000ff1e0ff */
[----:B-1----:R-:W-:Y:S01]  /*04c0*/  IMAD.U32 R4, RZ, RZ, UR8 ;  /* 0x00000008ff047e24 */ /* 0x002fe2000f8e00ff */
[----:B------:R-:W-:-:S03]  /*04d0*/  MOV R5, UR9 ;  /* 0x0000000900057c02 */ /* 0x000fc60008000f00 */
[----:B------:R-:W-:-:S08]  /*04e0*/  IMAD.X R7, RZ, RZ, UR7, P0 ;  /* 0x00000007ff077e24 */ /* 0x000fd000080e06ff */
[----:B------:R-:W-:-:S07]  /*04f0*/  LEPC R20, `(.L_x_0) ;  /* 0x000000001014794e */ /* 0x000fce0000000000 */
[----:B--23--:R-:W-:Y:S05]  /*0500*/  CALL.ABS.NOINC R18 ;  /* 0x0000000012007343 */ /* 0x00cfea0003c00000 */
.L_x_0:
[----:B------:R-:W-:Y:S05]  /*0510*/  EXIT ;  /* 0x000000000000794d */ /* 0x000fea0003800000 */
.L_x_1:
[----:B------:R-:W-:-:S00]  /*0520*/  BRA `(.L_x_1) ;  /* 0xfffffffc00fc7947 */ /* 0x000fc0000383ffff */
[----:B------:R-:W-:-:S00]  /*0530*/  NOP ;  /* 0x0000000000007918 */ /* 0x000fc00000000000 */
        /* <DEDUP_REMOVED lines=12> */
.L_x_2:


//--------------------- .nv.global.init           --------------------------
	.section	.nv.global.init,"aw",@progbits
.nv.global.init:
	.type		$str,@object
	.size		$str,(.L_0 - $str)
$str:
        /*0000*/ 	.byte	0x74, 0x78, 0x3a, 0x25, 0x64, 0x2c, 0x20, 0x74, 0x79, 0x3a, 0x25, 0x64, 0x2c, 0x20, 0x73, 0x6d
        /*0010*/ 	.byte	0x65, 0x6d, 0x5f, 0x63, 0x3a, 0x25, 0x2e, 0x32, 0x66, 0x0a, 0x00
.L_0:


//--------------------- .nv.shared._Z11wmma_kernelPfS_S_ --------------------------
	.section	.nv.shared._Z11wmma_kernelPfS_S_,"aw",@nobits
	.sectionflags	@""
	.align	4
.nv.shared._Z11wmma_kernelPfS_S_:
	.zero		3072


//--------------------- .nv.shared.reserved.0     --------------------------
	.section	.nv.shared.reserved.0,"aw",@nobits
	.weak		__nv_reservedSMEM_offset_0_alias
	.size		__nv_reservedSMEM_offset_0_alias, 0, 64
	.other		__nv_reservedSMEM_offset_0_alias,@"STO_CUDA_RESERVED_SHARED STV_DEFAULT"
__nv_reservedSMEM_offset_0_alias:
	.zero		0
	.zero		64


//--------------------- .nv.constant0._Z11wmma_kernelPfS_S_ --------------------------
	.section	.nv.constant0._Z11wmma_kernelPfS_S_,"a",@progbits
	.sectionflags	@""
	.align	4
.nv.constant0._Z11wmma_kernelPfS_S_:
	.zero		920


//--------------------- SYMBOLS --------------------------

	.type		.nv.reservedSmem.offset0,@object
	.size		.nv.reservedSmem.offset0,0x4
	.type		.nv.reservedSmem.cap,@object
	.size		.nv.reservedSmem.cap,0x4
	.type		vprintf,@function
